//
// Generated by NVIDIA NVVM Compiler
//
// Compiler Build ID: CL-36424714
// Cuda compilation tools, release 13.0, V13.0.88
// Based on NVVM 20.0.0
//

.version 9.0
.target sm_100
.address_size 64

	// .globl	_Z15kernelGrayScalePhS_iii
.extern .func  (.param .b32 func_retval0) vprintf
(
	.param .b64 vprintf_param_0,
	.param .b64 vprintf_param_1
)
;
.global .align 1 .b8 $str[12] = {118, 97, 108, 117, 101, 32, 61, 32, 37, 117, 10};
.global .align 1 .b8 $str$1[18] = {118, 97, 108, 117, 101, 32, 62, 62, 32, 37, 100, 32, 61, 32, 37, 117, 10};
.global .align 1 .b8 $str$2[18] = {118, 97, 108, 117, 101, 32, 60, 60, 32, 37, 100, 32, 61, 32, 37, 117, 10};

.visible .entry _Z15kernelGrayScalePhS_iii(
	.param .u64 .ptr .align 1 _Z15kernelGrayScalePhS_iii_param_0,
	.param .u64 .ptr .align 1 _Z15kernelGrayScalePhS_iii_param_1,
	.param .u32 _Z15kernelGrayScalePhS_iii_param_2,
	.param .u32 _Z15kernelGrayScalePhS_iii_param_3,
	.param .u32 _Z15kernelGrayScalePhS_iii_param_4
)
{
	.local .align 8 .b8 	__local_depot0[8];
	.reg .b64 	%SP;
	.reg .b64 	%SPL;
	.reg .pred 	%p<8>;
	.reg .b16 	%rs<5>;
	.reg .b32 	%r<32>;
	.reg .b32 	%f<9>;
	.reg .b64 	%rd<19>;

	mov.u64 	%SPL, __local_depot0;
	cvta.local.u64 	%SP, %SPL;
	ld.param.u64 	%rd2, [_Z15kernelGrayScalePhS_iii_param_0];
	ld.param.u64 	%rd3, [_Z15kernelGrayScalePhS_iii_param_1];
	ld.param.u32 	%r11, [_Z15kernelGrayScalePhS_iii_param_2];
	ld.param.u32 	%r9, [_Z15kernelGrayScalePhS_iii_param_3];
	ld.param.u32 	%r10, [_Z15kernelGrayScalePhS_iii_param_4];
	add.u64 	%rd4, %SP, 0;
	add.u64 	%rd1, %SPL, 0;
	mov.u32 	%r13, %tid.x;
	mov.u32 	%r14, %ctaid.x;
	mov.u32 	%r15, %ntid.x;
	mad.lo.s32 	%r1, %r14, %r15, %r13;
	mov.u32 	%r16, %tid.y;
	mov.u32 	%r17, %ctaid.y;
	mov.u32 	%r18, %ntid.y;
	mad.lo.s32 	%r19, %r17, %r18, %r16;
	setp.ge.s32 	%p2, %r1, %r9;
	setp.ge.s32 	%p3, %r19, %r11;
	or.pred  	%p4, %p2, %p3;
	@%p4 bra 	$L__BB0_7;
	cvta.to.global.u64 	%rd5, %rd2;
	mad.lo.s32 	%r20, %r9, %r19, %r1;
	mul.lo.s32 	%r3, %r20, 3;
	cvt.s64.s32 	%rd6, %r3;
	add.s64 	%rd7, %rd5, %rd6;
	ld.global.u8 	%rs1, [%rd7];
	cvt.rn.f32.u16 	%f1, %rs1;
	fma.rn.f32 	%f2, %f1, 0f3E59B3D0, 0f00000000;
	cvt.rzi.s32.f32 	%r21, %f2;
	ld.global.u8 	%rs2, [%rd7+1];
	cvt.rn.f32.u16 	%f3, %rs2;
	cvt.rn.f32.s32 	%f4, %r21;
	fma.rn.f32 	%f5, %f3, 0f3F371759, %f4;
	cvt.rzi.s32.f32 	%r22, %f5;
	ld.global.u8 	%rs3, [%rd7+2];
	cvt.rn.f32.u16 	%f6, %rs3;
	cvt.rn.f32.s32 	%f7, %r22;
	fma.rn.f32 	%f8, %f6, 0f3D93DD98, %f7;
	cvt.rzi.s32.f32 	%r4, %f8;
	setp.eq.s32 	%p5, %r1, 200;
	setp.eq.s32 	%p6, %r19, 0;
	and.pred  	%p1, %p5, %p6;
	@%p1 bra 	$L__BB0_3;
	shr.s32 	%r31, %r4, %r10;
	bra.uni 	$L__BB0_4;
$L__BB0_3:
	st.local.u32 	[%rd1], %r4;
	mov.u64 	%rd8, $str;
	cvta.global.u64 	%rd9, %rd8;
	{ // callseq 0, 0
	.param .b64 param0;
	st.param.b64 	[param0], %rd9;
	.param .b64 param1;
	st.param.b64 	[param1], %rd4;
	.param .b32 retval0;
	call.uni (retval0), 
	vprintf, 
	(
	param0, 
	param1
	);
	ld.param.b32 	%r23, [retval0];
	} // callseq 0
	shr.s32 	%r31, %r4, %r10;
	st.local.v2.u32 	[%rd1], {%r10, %r31};
	mov.u64 	%rd11, $str$1;
	cvta.global.u64 	%rd12, %rd11;
	{ // callseq 1, 0
	.param .b64 param0;
	st.param.b64 	[param0], %rd12;
	.param .b64 param1;
	st.param.b64 	[param1], %rd4;
	.param .b32 retval0;
	call.uni (retval0), 
	vprintf, 
	(
	param0, 
	param1
	);
	ld.param.b32 	%r25, [retval0];
	} // callseq 1
$L__BB0_4:
	shl.b32 	%r27, %r31, %r10;
	shl.b32 	%r28, %r27, 1;
	add.s32 	%r8, %r28, -1;
	not.pred 	%p7, %p1;
	@%p7 bra 	$L__BB0_6;
	st.local.v2.u32 	[%rd1], {%r10, %r8};
	mov.u64 	%rd13, $str$2;
	cvta.global.u64 	%rd14, %rd13;
	{ // callseq 2, 0
	.param .b64 param0;
	st.param.b64 	[param0], %rd14;
	.param .b64 param1;
	st.param.b64 	[param1], %rd4;
	.param .b32 retval0;
	call.uni (retval0), 
	vprintf, 
	(
	param0, 
	param1
	);
	ld.param.b32 	%r29, [retval0];
	} // callseq 2
$L__BB0_6:
	cvt.u16.u32 	%rs4, %r8;
	cvta.to.global.u64 	%rd17, %rd3;
	add.s64 	%rd18, %rd17, %rd6;
	st.global.u8 	[%rd18], %rs4;
	st.global.u8 	[%rd18+1], %rs4;
	st.global.u8 	[%rd18+2], %rs4;
$L__BB0_7:
	ret;

}


// ===== COMPILED SASS (sm_100) =====

	.target	sm_100

	.elftype	@"ET_EXEC"


//--------------------- .note.nv.tkinfo           --------------------------
	.section	.note.nv.tkinfo,"",@"SHT_NOTE"
	.sectionflags	@"SHF_NOTE_NV_TKINFO"
	.tkinfo
        /*0018*/ 	.word	0x00000002
        /*0030*/ 	.string	""
        /*0030*/ 	.string	"ptxas"
        /*0030*/ 	.string	"Cuda compilation tools, release 13.0, V13.0.88"
        /*0030*/ 	.string	"Build cuda_13.0.r13.0/compiler.36424714_0"
        /*0030*/ 	.string	"-arch sm_100 -m 64 "



//--------------------- .note.nv.cuinfo           --------------------------
	.section	.note.nv.cuinfo,"",@"SHT_NOTE"
	.sectionflags	@"SHF_NOTE_NV_CUINFO"
        /*0018*/ 	.short	0x0002
        /*001a*/ 	.short	0x0064
        /*001c*/ 	.short	0x0082
	.zero		2


//--------------------- .nv.info                  --------------------------
	.section	.nv.info,"",@"SHT_CUDA_INFO"
	.align	4


	//----- nvinfo : EIATTR_REGCOUNT
	.align		4
        /*0000*/ 	.byte	0x04, 0x2f
        /*0002*/ 	.short	(.L_4 - .L_3)
	.align		4
.L_3:
        /*0004*/ 	.word	index@(_Z15kernelGrayScalePhS_iii)
        /*0008*/ 	.word	0x0000001c


	//----- nvinfo : EIATTR_FRAME_SIZE
	.align		4
.L_4:
        /*000c*/ 	.byte	0x04, 0x11
        /*000e*/ 	.short	(.L_6 - .L_5)
	.align		4
.L_5:
        /*0010*/ 	.word	index@(_Z15kernelGrayScalePhS_iii)
        /*0014*/ 	.word	0x00000008


	//----- nvinfo : EIATTR_MIN_STACK_SIZE
	.align		4
.L_6:
        /*0018*/ 	.byte	0x04, 0x12
        /*001a*/ 	.short	(.L_8 - .L_7)
	.align		4
.L_7:
        /*001c*/ 	.word	index@(_Z15kernelGrayScalePhS_iii)
        /*0020*/ 	.word	0x00000008
.L_8:


//--------------------- .nv.compat                --------------------------
	.section	.nv.compat,"",@"SHT_CUDA_COMPAT_INFO"
	.align	4
        /*0000*/ 	.byte	0x02, 0x09, 0x00, 0x00, 0x02, 0x02, 0x01, 0x00, 0x02, 0x05, 0x05, 0x00, 0x03, 0x07, 0x01, 0x01
        /*0010*/ 	.byte	0x02, 0x03, 0x00, 0x00, 0x02, 0x06, 0x01, 0x00, 0x04, 0x0b, 0x08, 0x00, 0x09, 0x00, 0x00, 0x00
        /*0020*/ 	.byte	0x00, 0x00, 0x00, 0x00


//--------------------- .nv.info._Z15kernelGrayScalePhS_iii --------------------------
	.section	.nv.info._Z15kernelGrayScalePhS_iii,"",@"SHT_CUDA_INFO"
	.sectionflags	@""
	.align	4


	//----- nvinfo : EIATTR_CUDA_API_VERSION
	.align		4
        /*0000*/ 	.byte	0x04, 0x37
        /*0002*/ 	.short	(.L_10 - .L_9)
.L_9:
        /*0004*/ 	.word	0x00000082


	//----- nvinfo : EIATTR_KPARAM_INFO
	.align		4
.L_10:
        /*0008*/ 	.byte	0x04, 0x17
        /*000a*/ 	.short	(.L_12 - .L_11)
.L_11:
        /*000c*/ 	.word	0x00000000
        /*0010*/ 	.short	0x0004
        /*0012*/ 	.short	0x0018
        /*0014*/ 	.byte	0x00, 0xf0, 0x11, 0x00


	//----- nvinfo : EIATTR_KPARAM_INFO
	.align		4
.L_12:
        /*0018*/ 	.byte	0x04, 0x17
        /*001a*/ 	.short	(.L_14 - .L_13)
.L_13:
        /*001c*/ 	.word	0x00000000
        /*0020*/ 	.short	0x0003
        /*0022*/ 	.short	0x0014
        /*0024*/ 	.byte	0x00, 0xf0, 0x11, 0x00


	//----- nvinfo : EIATTR_KPARAM_INFO
	.align		4
.L_14:
        /*0028*/ 	.byte	0x04, 0x17
        /*002a*/ 	.short	(.L_16 - .L_15)
.L_15:
        /*002c*/ 	.word	0x00000000
        /*0030*/ 	.short	0x0002
        /*0032*/ 	.short	0x0010
        /*0034*/ 	.byte	0x00, 0xf0, 0x11, 0x00


	//----- nvinfo : EIATTR_KPARAM_INFO
	.align		4
.L_16:
        /*0038*/ 	.byte	0x04, 0x17
        /*003a*/ 	.short	(.L_18 - .L_17)
.L_17:
        /*003c*/ 	.word	0x00000000
        /*0040*/ 	.short	0x0001
        /*0042*/ 	.short	0x0008
        /*0044*/ 	.byte	0x00, 0xf5, 0x21, 0x00


	//----- nvinfo : EIATTR_KPARAM_INFO
	.align		4
.L_18:
        /*0048*/ 	.byte	0x04, 0x17
        /*004a*/ 	.short	(.L_20 - .L_19)
.L_19:
        /*004c*/ 	.word	0x00000000
        /*0050*/ 	.short	0x0000
        /*0052*/ 	.short	0x0000
        /*0054*/ 	.byte	0x00, 0xf5, 0x21, 0x00


	//----- nvinfo : EIATTR_SPARSE_MMA_MASK
	.align		4
.L_20:
        /*0058*/ 	.byte	0x03, 0x50
        /*005a*/ 	.short	0x0000


	//----- nvinfo : EIATTR_MAXREG_COUNT
	.align		4
        /*005c*/ 	.byte	0x03, 0x1b
        /*005e*/ 	.short	0x00ff


	//----- nvinfo : EIATTR_EXTERNS
	.align		4
        /*0060*/ 	.byte	0x04, 0x0f
        /*0062*/ 	.short	(.L_22 - .L_21)


	//   ....[0]....
	.align		4
.L_21:
        /*0064*/ 	.word	index@(vprintf)


	//----- nvinfo : EIATTR_MERCURY_ISA_VERSION
	.align		4
.L_22:
        /*0068*/ 	.byte	0x03, 0x5f
        /*006a*/ 	.short	0x0101


	//----- nvinfo : EIATTR_VRC_CTA_INIT_COUNT
	.align		4
        /*006c*/ 	.byte	0x02, 0x4a
	.zero		1
	.zero		1


	//----- nvinfo : EIATTR_SYSCALL_OFFSETS
	.align		4
        /*0070*/ 	.byte	0x04, 0x46
        /*0072*/ 	.short	(.L_24 - .L_23)


	//   ....[0]....
.L_23:
        /*0074*/ 	.word	0x00000370


	//   ....[1]....
        /*0078*/ 	.word	0x00000420


	//   ....[2]....
        /*007c*/ 	.word	0x00000530


	//----- nvinfo : EIATTR_EXIT_INSTR_OFFSETS
	.align		4
.L_24:
        /*0080*/ 	.byte	0x04, 0x1c
        /*0082*/ 	.short	(.L_26 - .L_25)


	//   ....[0]....
.L_25:
        /*0084*/ 	.word	0x00000110


	//   ....[1]....
        /*0088*/ 	.word	0x000005b0


	//----- nvinfo : EIATTR_CRS_STACK_SIZE
	.align		4
.L_26:
        /*008c*/ 	.byte	0x04, 0x1e
        /*008e*/ 	.short	(.L_28 - .L_27)
.L_27:
        /*0090*/ 	.word	0x00000000


	//----- nvinfo : EIATTR_CBANK_PARAM_SIZE
	.align		4
.L_28:
        /*0094*/ 	.byte	0x03, 0x19
        /*0096*/ 	.short	0x001c


	//----- nvinfo : EIATTR_PARAM_CBANK
	.align		4
        /*0098*/ 	.byte	0x04, 0x0a
        /*009a*/ 	.short	(.L_30 - .L_29)
	.align		4
.L_29:
        /*009c*/ 	.word	index@(.nv.constant0._Z15kernelGrayScalePhS_iii)
        /*00a0*/ 	.short	0x0380
        /*00a2*/ 	.short	0x001c


	//----- nvinfo : EIATTR_SW_WAR
	.align		4
.L_30:
        /*00a4*/ 	.byte	0x04, 0x36
        /*00a6*/ 	.short	(.L_32 - .L_31)
.L_31:
        /*00a8*/ 	.word	0x00000008
.L_32:


//--------------------- .nv.callgraph             --------------------------
	.section	.nv.callgraph,"",@"SHT_CUDA_CALLGRAPH"
	.align	4
	.sectionentsize	8
	.align		4
        /*0000*/ 	.word	0x00000000
	.align		4
        /*0004*/ 	.word	0xffffffff
	.align		4
        /*0008*/ 	.word	index@(_Z15kernelGrayScalePhS_iii)
	.align		4
        /*000c*/ 	.word	index@(vprintf)
	.align		4
        /*0010*/ 	.word	0x00000000
	.align		4
        /*0014*/ 	.word	0xfffffffe
	.align		4
        /*0018*/ 	.word	0x00000000
	.align		4
        /*001c*/ 	.word	0xfffffffd
	.align		4
        /*0020*/ 	.word	0x00000000
	.align		4
        /*0024*/ 	.word	0xfffffffc


//--------------------- .nv.constant4             --------------------------
	.section	.nv.constant4,"a",@progbits
	.align	8
	.align		8
.nv.constant4:
        /*0000*/ 	.dword	vprintf
	.align		8
        /*0008*/ 	.dword	$str
	.align		8
        /*0010*/ 	.dword	$str$1
	.align		8
        /*0018*/ 	.dword	$str$2


//--------------------- .text._Z15kernelGrayScalePhS_iii --------------------------
	.section	.text._Z15kernelGrayScalePhS_iii,"ax",@progbits
	.align	128
        .global         _Z15kernelGrayScalePhS_iii
        .type           _Z15kernelGrayScalePhS_iii,@function
        .size           _Z15kernelGrayScalePhS_iii,(.L_x_6 - _Z15kernelGrayScalePhS_iii)
        .other          _Z15kernelGrayScalePhS_iii,@"STO_CUDA_ENTRY STV_DEFAULT"
_Z15kernelGrayScalePhS_iii:
.text._Z15kernelGrayScalePhS_iii:
[----:B------:R-:W0:Y:S01]  /*0000*/  LDC R1, c[0x0][0x37c] ;  /* 0x0000df00ff017b82 */ /* 0x000e220000000800 */
[----:B------:R-:W1:Y:S01]  /*0010*/  S2R R6, SR_TID.Y ;  /* 0x0000000000067919 */ /* 0x000e620000002200 */
[----:B------:R-:W2:Y:S06]  /*0020*/  LDCU UR5, c[0x0][0x2fc] ;  /* 0x00005f80ff0577ac */ /* 0x000eac0008000800 */
[----:B------:R-:W3:Y:S01]  /*0030*/  LDC R0, c[0x0][0x360] ;  /* 0x0000d800ff007b82 */ /* 0x000ee20000000800 */
[----:B0-----:R-:W-:Y:S01]  /*0040*/  VIADD R1, R1, 0xfffffff8 ;  /* 0xfffffff801017836 */ /* 0x001fe20000000000 */
[----:B------:R-:W3:Y:S01]  /*0050*/  S2R R3, SR_TID.X ;  /* 0x0000000000037919 */ /* 0x000ee20000002100 */
[----:B------:R-:W0:Y:S01]  /*0060*/  LDCU.64 UR8, c[0x0][0x390] ;  /* 0x00007200ff0877ac */ /* 0x000e220008000a00 */
[----:B------:R-:W4:Y:S04]  /*0070*/  LDCU UR4, c[0x0][0x2f8] ;  /* 0x00005f00ff0477ac */ /* 0x000f280008000800 */
[----:B------:R-:W1:Y:S08]  /*0080*/  S2UR UR7, SR_CTAID.Y ;  /* 0x00000000000779c3 */ /* 0x000e700000002600 */
[----:B------:R-:W1:Y:S08]  /*0090*/  LDC R5, c[0x0][0x364] ;  /* 0x0000d900ff057b82 */ /* 0x000e700000000800 */
[----:B------:R-:W3:Y:S01]  /*00a0*/  S2UR UR6, SR_CTAID.X ;  /* 0x00000000000679c3 */ /* 0x000ee20000002500 */
[----:B----4-:R-:W-:-:S05]  /*00b0*/  IADD3 R2, P1, PT, R1, UR4, RZ ;  /* 0x0000000401027c10 */ /* 0x010fca000ff3e0ff */
[----:B--2---:R-:W-:Y:S02]  /*00c0*/  IMAD.X R18, RZ, RZ, UR5, P1 ;  /* 0x00000005ff127e24 */ /* 0x004fe400088e06ff */
[----:B-1----:R-:W-:-:S05]  /*00d0*/  IMAD R6, R5, UR7, R6 ;  /* 0x0000000705067c24 */ /* 0x002fca000f8e0206 */
[----:B0-----:R-:W-:Y:S01]  /*00e0*/  ISETP.GE.AND P0, PT, R6, UR8, PT ;  /* 0x0000000806007c0c */ /* 0x001fe2000bf06270 */
[----:B---3--:R-:W-:-:S05]  /*00f0*/  IMAD R3, R0, UR6, R3 ;  /* 0x0000000600037c24 */ /* 0x008fca000f8e0203 */
[----:B------:R-:W-:-:S13]  /*0100*/  ISETP.GE.OR P0, PT, R3, UR9, P0 ;  /* 0x0000000903007c0c */ /* 0x000fda0008706670 */
[----:B------:R-:W-:Y:S05]  /*0110*/  @P0 EXIT ;  /* 0x000000000000094d */ /* 0x000fea0003800000 */
[----:B------:R-:W0:Y:S01]  /*0120*/  LDCU.64 UR4, c[0x0][0x380] ;  /* 0x00007000ff0477ac */ /* 0x000e220008000a00 */
[----:B------:R-:W-:Y:S01]  /*0130*/  IMAD R22, R6, UR9, R3 ;  /* 0x0000000906167c24 */ /* 0x000fe2000f8e0203 */
[----:B------:R-:W1:Y:S03]  /*0140*/  LDCU.64 UR36, c[0x0][0x358] ;  /* 0x00006b00ff2477ac */ /* 0x000e660008000a00 */
[----:B------:R-:W-:-:S05]  /*0150*/  IMAD R22, R22, 0x3, RZ ;  /* 0x0000000316167824 */ /* 0x000fca00078e02ff */
[----:B------:R-:W-:Y:S02]  /*0160*/  SHF.R.S32.HI R23, RZ, 0x1f, R22 ;  /* 0x0000001fff177819 */ /* 0x000fe40000011416 */
[----:B0-----:R-:W-:-:S04]  /*0170*/  IADD3 R4, P0, PT, R22, UR4, RZ ;  /* 0x0000000416047c10 */ /* 0x001fc8000ff1e0ff */
[----:B------:R-:W-:-:S05]  /*0180*/  IADD3.X R5, PT, PT, R23, UR5, RZ, P0, !PT ;  /* 0x0000000517057c10 */ /* 0x000fca00087fe4ff */
[----:B-1----:R-:W2:Y:S04]  /*0190*/  LDG.E.U8 R0, desc[UR36][R4.64] ;  /* 0x0000002404007981 */ /* 0x002ea8000c1e1100 */
[----:B------:R-:W3:Y:S04]  /*01a0*/  LDG.E.U8 R7, desc[UR36][R4.64+0x1] ;  /* 0x0000012404077981 */ /* 0x000ee8000c1e1100 */
[----:B------:R-:W4:Y:S01]  /*01b0*/  LDG.E.U8 R9, desc[UR36][R4.64+0x2] ;  /* 0x0000022404097981 */ /* 0x000f22000c1e1100 */
[----:B------:R-:W-:Y:S01]  /*01c0*/  ISETP.NE.AND P0, PT, R6, RZ, PT ;  /* 0x000000ff0600720c */ /* 0x000fe20003f05270 */
[----:B------:R-:W-:Y:S03]  /*01d0*/  BSSY.RECONVERGENT B6, `(.L_x_0) ;  /* 0x0000026000067945 */ /* 0x000fe60003800200 */
[----:B------:R-:W-:-:S04]  /*01e0*/  ISETP.EQ.AND P1, PT, R3, 0xc8, !P0 ;  /* 0x000000c80300780c */ /* 0x000fc80004722270 */
[----:B------:R-:W-:-:S09]  /*01f0*/  P2R R25, PR, RZ, 0x2 ;  /* 0x00000002ff197803 */ /* 0x000fd20000000000 */
[----:B------:R-:W0:Y:S01]  /*0200*/  @!P1 LDC R6, c[0x0][0x398] ;  /* 0x0000e600ff069b82 */ /* 0x000e220000000800 */
[----:B--2---:R-:W-:Y:S02]  /*0210*/  I2FP.F32.U32 R0, R0 ;  /* 0x0000000000007245 */ /* 0x004fe40000201000 */
[----:B---3--:R-:W-:-:S03]  /*0220*/  I2FP.F32.U32 R7, R7 ;  /* 0x0000000700077245 */ /* 0x008fc60000201000 */
[----:B------:R-:W-:Y:S01]  /*0230*/  FFMA R0, R0, 0.21259999275207519531, RZ ;  /* 0x3e59b3d000007823 */ /* 0x000fe200000000ff */
[----:B----4-:R-:W-:-:S05]  /*0240*/  I2FP.F32.U32 R9, R9 ;  /* 0x0000000900097245 */ /* 0x010fca0000201000 */
[----:B------:R-:W1:Y:S02]  /*0250*/  F2I.TRUNC.NTZ R0, R0 ;  /* 0x0000000000007305 */ /* 0x000e64000020f100 */
[----:B-1----:R-:W-:-:S05]  /*0260*/  I2FP.F32.S32 R8, R0 ;  /* 0x0000000000087245 */ /* 0x002fca0000201400 */
[----:B------:R-:W-:-:S06]  /*0270*/  FFMA R7, R7, 0.71520000696182250977, R8 ;  /* 0x3f37175907077823 */ /* 0x000fcc0000000008 */
[----:B------:R-:W1:Y:S02]  /*0280*/  F2I.TRUNC.NTZ R7, R7 ;  /* 0x0000000700077305 */ /* 0x000e64000020f100 */
[----:B-1----:R-:W-:-:S05]  /*0290*/  I2FP.F32.S32 R4, R7 ;  /* 0x0000000700047245 */ /* 0x002fca0000201400 */
[----:B------:R-:W-:-:S04]  /*02a0*/  FFMA R4, R9, 0.072200000286102294922, R4 ;  /* 0x3d93dd9809047823 */ /* 0x000fc80000000004 */
[----:B------:R-:W0:Y:S02]  /*02b0*/  F2I.TRUNC.NTZ R19, R4 ;  /* 0x0000000400137305 */ /* 0x000e24000020f100 */
[----:B0-----:R-:W-:Y:S01]  /*02c0*/  @!P1 SHF.R.S32.HI R17, RZ, R6, R19 ;  /* 0x00000006ff119219 */ /* 0x001fe20000011413 */
[----:B------:R-:W-:Y:S06]  /*02d0*/  @!P1 BRA `(.L_x_1) ;  /* 0x0000000000549947 */ /* 0x000fec0003800000 */
[----:B------:R-:W-:Y:S01]  /*02e0*/  MOV R24, 0x0 ;  /* 0x0000000000187802 */ /* 0x000fe20000000f00 */
[----:B------:R0:W-:Y:S01]  /*02f0*/  STL [R1], R19 ;  /* 0x0000001301007387 */ /* 0x0001e20000100800 */
[----:B------:R-:W1:Y:S01]  /*0300*/  LDCU.64 UR4, c[0x4][0x8] ;  /* 0x01000100ff0477ac */ /* 0x000e620008000a00 */
[----:B------:R-:W-:Y:S01]  /*0310*/  IMAD.MOV.U32 R6, RZ, RZ, R2 ;  /* 0x000000ffff067224 */ /* 0x000fe200078e0002 */
[----:B------:R0:W2:Y:S01]  /*0320*/  LDC.64 R8, c[0x4][R24] ;  /* 0x0100000018087b82 */ /* 0x0000a20000000a00 */
[----:B------:R-:W-:Y:S02]  /*0330*/  IMAD.MOV.U32 R7, RZ, RZ, R18 ;  /* 0x000000ffff077224 */ /* 0x000fe400078e0012 */
[----:B-1----:R-:W-:Y:S02]  /*0340*/  IMAD.U32 R4, RZ, RZ, UR4 ;  /* 0x00000004ff047e24 */ /* 0x002fe4000f8e00ff */
[----:B0-----:R-:W-:-:S07]  /*0350*/  IMAD.U32 R5, RZ, RZ, UR5 ;  /* 0x00000005ff057e24 */ /* 0x001fce000f8e00ff */
[----:B------:R-:W-:-:S07]  /*0360*/  LEPC R20, `(.L_x_2) ;  /* 0x000000001014794e */ /* 0x000fce0000000000 */
[----:B--2---:R-:W-:Y:S05]  /*0370*/  CALL.ABS.NOINC R8 ;  /* 0x0000000008007343 */ /* 0x004fea0003c00000 */
.L_x_2:
[----:B------:R-:W0:Y:S01]  /*0380*/  LDC R16, c[0x0][0x398] ;  /* 0x0000e600ff107b82 */ /* 0x000e220000000800 */
[----:B------:R-:W1:Y:S01]  /*0390*/  LDCU.64 UR4, c[0x4][0x10] ;  /* 0x01000200ff0477ac */ /* 0x000e620008000a00 */
[----:B------:R-:W-:Y:S02]  /*03a0*/  IMAD.MOV.U32 R6, RZ, RZ, R2 ;  /* 0x000000ffff067224 */ /* 0x000fe400078e0002 */
[----:B------:R-:W-:-:S04]  /*03b0*/  IMAD.MOV.U32 R7, RZ, RZ, R18 ;  /* 0x000000ffff077224 */ /* 0x000fc800078e0012 */
[----:B------:R2:W3:Y:S01]  /*03c0*/  LDC.64 R8, c[0x4][R24] ;  /* 0x0100000018087b82 */ /* 0x0004e20000000a00 */
[----:B-1----:R-:W-:Y:S02]  /*03d0*/  IMAD.U32 R4, RZ, RZ, UR4 ;  /* 0x00000004ff047e24 */ /* 0x002fe4000f8e00ff */
[----:B------:R-:W-:Y:S01]  /*03e0*/  IMAD.U32 R5, RZ, RZ, UR5 ;  /* 0x00000005ff057e24 */ /* 0x000fe2000f8e00ff */
[----:B0-----:R-:W-:-:S05]  /*03f0*/  SHF.R.S32.HI R17, RZ, R16, R19 ;  /* 0x00000010ff117219 */ /* 0x001fca0000011413 */
[----:B------:R2:W-:Y:S02]  /*0400*/  STL.64 [R1], R16 ;  /* 0x0000001001007387 */ /* 0x0005e40000100a00 */
[----:B------:R-:W-:-:S07]  /*0410*/  LEPC R20, `(.L_x_1) ;  /* 0x000000001014794e */ /* 0x000fce0000000000 */
[----:B--23--:R-:W-:Y:S05]  /*0420*/  CALL.ABS.NOINC R8 ;  /* 0x0000000008007343 */ /* 0x00cfea0003c00000 */
.L_x_1:
[----:B------:R-:W-:Y:S05]  /*0430*/  BSYNC.RECONVERGENT B6 ;  /* 0x0000000000067941 */ /* 0x000fea0003800200 */
.L_x_0:
[----:B------:R-:W0:Y:S01]  /*0440*/  LDC R16, c[0x0][0x398] ;  /* 0x0000e600ff107b82 */ /* 0x000e220000000800 */
[----:B------:R-:W-:Y:S01]  /*0450*/  ISETP.NE.AND P6, PT, R25, RZ, PT ;  /* 0x000000ff1900720c */ /* 0x000fe20003fc5270 */
[----:B------:R-:W-:Y:S01]  /*0460*/  BSSY.RECONVERGENT B6, `(.L_x_3) ;  /* 0x000000e000067945 */ /* 0x000fe20003800200 */
[----:B0-----:R-:W-:-:S04]  /*0470*/  SHF.L.U32 R17, R17, R16, RZ ;  /* 0x0000001011117219 */ /* 0x001fc800000006ff */
[----:B------:R-:W-:-:S07]  /*0480*/  LEA R17, R17, 0xffffffff, 0x1 ;  /* 0xffffffff11117811 */ /* 0x000fce00078e08ff */
[----:B------:R-:W-:Y:S05]  /*0490*/  @!P6 BRA `(.L_x_4) ;  /* 0x000000000028e947 */ /* 0x000fea0003800000 */
[----:B------:R-:W-:Y:S01]  /*04a0*/  MOV R0, 0x0 ;  /* 0x0000000000007802 */ /* 0x000fe20000000f00 */
[----:B------:R0:W-:Y:S01]  /*04b0*/  STL.64 [R1], R16 ;  /* 0x0000001001007387 */ /* 0x0001e20000100a00 */
        /* <DEDUP_REMOVED lines=8> */
.L_x_4:
[----:B------:R-:W-:Y:S05]  /*0540*/  BSYNC.RECONVERGENT B6 ;  /* 0x0000000000067941 */ /* 0x000fea0003800200 */
.L_x_3:
[----:B------:R-:W0:Y:S02]  /*0550*/  LDCU.64 UR4, c[0x0][0x388] ;  /* 0x00007100ff0477ac */ /* 0x000e240008000a00 */
[----:B0-----:R-:W-:-:S04]  /*0560*/  IADD3 R22, P0, PT, R22, UR4, RZ ;  /* 0x0000000416167c10 */ /* 0x001fc8000ff1e0ff */
[----:B------:R-:W-:-:S05]  /*0570*/  IADD3.X R23, PT, PT, R23, UR5, RZ, P0, !PT ;  /* 0x0000000517177c10 */ /* 0x000fca00087fe4ff */
[----:B------:R-:W-:Y:S04]  /*0580*/  STG.E.U8 desc[UR36][R22.64], R17 ;  /* 0x0000001116007986 */ /* 0x000fe8000c101124 */
[----:B------:R-:W-:Y:S04]  /*0590*/  STG.E.U8 desc[UR36][R22.64+0x1], R17 ;  /* 0x0000011116007986 */ /* 0x000fe8000c101124 */
[----:B------:R-:W-:Y:S01]  /*05a0*/  STG.E.U8 desc[UR36][R22.64+0x2], R17 ;  /* 0x0000021116007986 */ /* 0x000fe2000c101124 */
[----:B------:R-:W-:Y:S05]  /*05b0*/  EXIT ;  /* 0x000000000000794d */ /* 0x000fea0003800000 */
.L_x_5:
[----:B------:R-:W-:-:S00]  /*05c0*/  BRA `(.L_x_5) ;  /* 0xfffffffc00fc7947 */ /* 0x000fc0000383ffff */
[----:B------:R-:W-:-:S00]  /*05d0*/  NOP ;  /* 0x0000000000007918 */ /* 0x000fc00000000000 */
        /* <DEDUP_REMOVED lines=10> */
.L_x_6:


//--------------------- .nv.global.init           --------------------------
	.section	.nv.global.init,"aw",@progbits
.nv.global.init:
	.type		$str,@object
	.size		$str,($str$2 - $str)
$str:
        /*0000*/ 	.byte	0x76, 0x61, 0x6c, 0x75, 0x65, 0x20, 0x3d, 0x20, 0x25, 0x75, 0x0a, 0x00
	.type		$str$2,@object
	.size		$str$2,($str$1 - $str$2)
$str$2:
        /*000c*/ 	.byte	0x76, 0x61, 0x6c, 0x75, 0x65, 0x20, 0x3c, 0x3c, 0x20, 0x25, 0x64, 0x20, 0x3d, 0x20, 0x25, 0x75
        /*001c*/ 	.byte	0x0a, 0x00
	.type		$str$1,@object
	.size		$str$1,(.L_1 - $str$1)
$str$1:
        /*001e*/ 	.byte	0x76, 0x61, 0x6c, 0x75, 0x65, 0x20, 0x3e, 0x3e, 0x20, 0x25, 0x64, 0x20, 0x3d, 0x20, 0x25, 0x75
        /*002e*/ 	.byte	0x0a, 0x00
.L_1:


//--------------------- .nv.shared.reserved.0     --------------------------
	.section	.nv.shared.reserved.0,"aw",@nobits
	.weak		__nv_reservedSMEM_offset_0_alias
	.size		__nv_reservedSMEM_offset_0_alias, 0, 64
	.other		__nv_reservedSMEM_offset_0_alias,@"STO_CUDA_RESERVED_SHARED STV_DEFAULT"
__nv_reservedSMEM_offset_0_alias:
	.zero		0
	.zero		64


//--------------------- .nv.constant0._Z15kernelGrayScalePhS_iii --------------------------
	.section	.nv.constant0._Z15kernelGrayScalePhS_iii,"a",@progbits
	.sectionflags	@""
	.align	4
.nv.constant0._Z15kernelGrayScalePhS_iii:
	.zero		924


//--------------------- SYMBOLS --------------------------

	.type		.nv.reservedSmem.offset0,@object
	.size		.nv.reservedSmem.offset0,0x4
	.type		vprintf,@function
